	.headerflags	@"EF_CUDA_TEXMODE_UNIFIED EF_CUDA_64BIT_ADDRESS EF_CUDA_ACCELERATORS EF_CUDA_SM90 EF_CUDA_VIRTUAL_SM(EF_CUDA_SM90)"
	.elftype	@"ET_EXEC"


//--------------------- .nv.info                  --------------------------
	.section	.nv.info,"",@"SHT_CUDA_INFO"
	.align	4


	//----- nvinfo : EIATTR_REGCOUNT
	.align		4
        /*0000*/ 	.byte	0x04, 0x2f
        /*0002*/ 	.short	(.L_3 - .L_2)
	.align		4
.L_2:
        /*0004*/ 	.word	index@(triton_poi_fused__native_batch_norm_legit_no_training_add_convolution_relu_5)
        /*0008*/ 	.word	0x00000020


	//----- nvinfo : EIATTR_MIN_STACK_SIZE
	.align		4
.L_3:
        /*000c*/ 	.byte	0x04, 0x12
        /*000e*/ 	.short	(.L_5 - .L_4)
	.align		4
.L_4:
        /*0010*/ 	.word	index@(triton_poi_fused__native_batch_norm_legit_no_training_add_convolution_relu_5)
        /*0014*/ 	.word	0x00000000


	//----- nvinfo : EIATTR_FRAME_SIZE
	.align		4
.L_5:
        /*0018*/ 	.byte	0x04, 0x11
        /*001a*/ 	.short	(.L_7 - .L_6)
	.align		4
.L_6:
        /*001c*/ 	.word	index@(triton_poi_fused__native_batch_norm_legit_no_training_add_convolution_relu_5)
        /*0020*/ 	.word	0x00000000


	//----- nvinfo : EIATTR_MIN_STACK_SIZE
	.align		4
.L_7:
        /*0024*/ 	.byte	0x04, 0x12
        /*0026*/ 	.short	(.L_9 - .L_8)
	.align		4
.L_8:
        /*0028*/ 	.word	index@(triton_poi_fused__native_batch_norm_legit_no_training_add_convolution_relu_5)
        /*002c*/ 	.word	0x00000000
.L_9:


//--------------------- .nv.info.triton_poi_fused__native_batch_norm_legit_no_training_add_convolution_relu_5 --------------------------
	.section	.nv.info.triton_poi_fused__native_batch_norm_legit_no_training_add_convolution_relu_5,"",@"SHT_CUDA_INFO"
	.sectionflags	@""
	.align	4


	//----- nvinfo : EIATTR_CUDA_API_VERSION
	.align		4
        /*0000*/ 	.byte	0x04, 0x37
        /*0002*/ 	.short	(.L_11 - .L_10)
.L_10:
        /*0004*/ 	.word	0x0000007c


	//----- nvinfo : EIATTR_KPARAM_INFO
	.align		4
.L_11:
        /*0008*/ 	.byte	0x04, 0x17
        /*000a*/ 	.short	(.L_13 - .L_12)
.L_12:
        /*000c*/ 	.word	0x00000000
        /*0010*/ 	.short	0x000c
        /*0012*/ 	.short	0x0060
        /*0014*/ 	.byte	0x00, 0xf0, 0x11, 0x00


	//----- nvinfo : EIATTR_KPARAM_INFO
	.align		4
.L_13:
        /*0018*/ 	.byte	0x04, 0x17
        /*001a*/ 	.short	(.L_15 - .L_14)
.L_14:
        /*001c*/ 	.word	0x00000000
        /*0020*/ 	.short	0x000b
        /*0022*/ 	.short	0x0058
        /*0024*/ 	.byte	0x00, 0xf4, 0x21, 0x00


	//----- nvinfo : EIATTR_KPARAM_INFO
	.align		4
.L_15:
        /*0028*/ 	.byte	0x04, 0x17
        /*002a*/ 	.short	(.L_17 - .L_16)
.L_16:
        /*002c*/ 	.word	0x00000000
        /*0030*/ 	.short	0x000a
        /*0032*/ 	.short	0x0050
        /*0034*/ 	.byte	0x00, 0xf4, 0x21, 0x00


	//----- nvinfo : EIATTR_KPARAM_INFO
	.align		4
.L_17:
        /*0038*/ 	.byte	0x04, 0x17
        /*003a*/ 	.short	(.L_19 - .L_18)
.L_18:
        /*003c*/ 	.word	0x00000000
        /*0040*/ 	.short	0x0009
        /*0042*/ 	.short	0x0048
        /*0044*/ 	.byte	0x00, 0xf4, 0x21, 0x00


	//----- nvinfo : EIATTR_KPARAM_INFO
	.align		4
.L_19:
        /*0048*/ 	.byte	0x04, 0x17
        /*004a*/ 	.short	(.L_21 - .L_20)
.L_20:
        /*004c*/ 	.word	0x00000000
        /*0050*/ 	.short	0x0008
        /*0052*/ 	.short	0x0040
        /*0054*/ 	.byte	0x00, 0xf4, 0x21, 0x00


	//----- nvinfo : EIATTR_KPARAM_INFO
	.align		4
.L_21:
        /*0058*/ 	.byte	0x04, 0x17
        /*005a*/ 	.short	(.L_23 - .L_22)
.L_22:
        /*005c*/ 	.word	0x00000000
        /*0060*/ 	.short	0x0007
        /*0062*/ 	.short	0x0038
        /*0064*/ 	.byte	0x00, 0xf4, 0x21, 0x00


	//----- nvinfo : EIATTR_KPARAM_INFO
	.align		4
.L_23:
        /*0068*/ 	.byte	0x04, 0x17
        /*006a*/ 	.short	(.L_25 - .L_24)
.L_24:
        /*006c*/ 	.word	0x00000000
        /*0070*/ 	.short	0x0006
        /*0072*/ 	.short	0x0030
        /*0074*/ 	.byte	0x00, 0xf4, 0x21, 0x00


	//----- nvinfo : EIATTR_KPARAM_INFO
	.align		4
.L_25:
        /*0078*/ 	.byte	0x04, 0x17
        /*007a*/ 	.short	(.L_27 - .L_26)
.L_26:
        /*007c*/ 	.word	0x00000000
        /*0080*/ 	.short	0x0005
        /*0082*/ 	.short	0x0028
        /*0084*/ 	.byte	0x00, 0xf4, 0x21, 0x00


	//----- nvinfo : EIATTR_KPARAM_INFO
	.align		4
.L_27:
        /*0088*/ 	.byte	0x04, 0x17
        /*008a*/ 	.short	(.L_29 - .L_28)
.L_28:
        /*008c*/ 	.word	0x00000000
        /*0090*/ 	.short	0x0004
        /*0092*/ 	.short	0x0020
        /*0094*/ 	.byte	0x00, 0xf4, 0x21, 0x00


	//----- nvinfo : EIATTR_KPARAM_INFO
	.align		4
.L_29:
        /*0098*/ 	.byte	0x04, 0x17
        /*009a*/ 	.short	(.L_31 - .L_30)
.L_30:
        /*009c*/ 	.word	0x00000000
        /*00a0*/ 	.short	0x0003
        /*00a2*/ 	.short	0x0018
        /*00a4*/ 	.byte	0x00, 0xf4, 0x21, 0x00


	//----- nvinfo : EIATTR_KPARAM_INFO
	.align		4
.L_31:
        /*00a8*/ 	.byte	0x04, 0x17
        /*00aa*/ 	.short	(.L_33 - .L_32)
.L_32:
        /*00ac*/ 	.word	0x00000000
        /*00b0*/ 	.short	0x0002
        /*00b2*/ 	.short	0x0010
        /*00b4*/ 	.byte	0x00, 0xf4, 0x21, 0x00


	//----- nvinfo : EIATTR_KPARAM_INFO
	.align		4
.L_33:
        /*00b8*/ 	.byte	0x04, 0x17
        /*00ba*/ 	.short	(.L_35 - .L_34)
.L_34:
        /*00bc*/ 	.word	0x00000000
        /*00c0*/ 	.short	0x0001
        /*00c2*/ 	.short	0x0008
        /*00c4*/ 	.byte	0x00, 0xf4, 0x21, 0x00


	//----- nvinfo : EIATTR_KPARAM_INFO
	.align		4
.L_35:
        /*00c8*/ 	.byte	0x04, 0x17
        /*00ca*/ 	.short	(.L_37 - .L_36)
.L_36:
        /*00cc*/ 	.word	0x00000000
        /*00d0*/ 	.short	0x0000
        /*00d2*/ 	.short	0x0000
        /*00d4*/ 	.byte	0x00, 0xf4, 0x21, 0x00


	//----- nvinfo : EIATTR_SPARSE_MMA_MASK
	.align		4
.L_37:
        /*00d8*/ 	.byte	0x03, 0x50
        /*00da*/ 	.short	0x0000


	//----- nvinfo : EIATTR_MAXREG_COUNT
	.align		4
        /*00dc*/ 	.byte	0x03, 0x1b
        /*00de*/ 	.short	0x00ff


	//----- nvinfo : EIATTR_EXIT_INSTR_OFFSETS
	.align		4
        /*00e0*/ 	.byte	0x04, 0x1c
        /*00e2*/ 	.short	(.L_39 - .L_38)


	//   ....[0]....
.L_38:
        /*00e4*/ 	.word	0x000004f0


	//   ....[1]....
        /*00e8*/ 	.word	0x00000510


	//----- nvinfo : EIATTR_REQNTID
	.align		4
.L_39:
        /*00ec*/ 	.byte	0x04, 0x10
        /*00ee*/ 	.short	(.L_41 - .L_40)
.L_40:
        /*00f0*/ 	.word	0x00000080
        /*00f4*/ 	.word	0x00000001
        /*00f8*/ 	.word	0x00000001


	//----- nvinfo : EIATTR_CBANK_PARAM_SIZE
	.align		4
.L_41:
        /*00fc*/ 	.byte	0x03, 0x19
        /*00fe*/ 	.short	0x0064


	//----- nvinfo : EIATTR_PARAM_CBANK
	.align		4
        /*0100*/ 	.byte	0x04, 0x0a
        /*0102*/ 	.short	(.L_43 - .L_42)
	.align		4
.L_42:
        /*0104*/ 	.word	index@(.nv.constant0.triton_poi_fused__native_batch_norm_legit_no_training_add_convolution_relu_5)
        /*0108*/ 	.short	0x0210
        /*010a*/ 	.short	0x0064


	//----- nvinfo : EIATTR_SW_WAR
	.align		4
.L_43:
        /*010c*/ 	.byte	0x04, 0x36
        /*010e*/ 	.short	(.L_45 - .L_44)
.L_44:
        /*0110*/ 	.word	0x00000008
.L_45:


//--------------------- .nv.callgraph             --------------------------
	.section	.nv.callgraph,"",@"SHT_CUDA_CALLGRAPH"
	.align	4
	.sectionentsize	8
	.align		4
        /*0000*/ 	.word	0x00000000
	.align		4
        /*0004*/ 	.word	0xffffffff
	.align		4
        /*0008*/ 	.word	0x00000000
	.align		4
        /*000c*/ 	.word	0xfffffffe
	.align		4
        /*0010*/ 	.word	0x00000000
	.align		4
        /*0014*/ 	.word	0xfffffffd
	.align		4
        /*0018*/ 	.word	0x00000000
	.align		4
        /*001c*/ 	.word	0xfffffffc


//--------------------- .nv.constant4             --------------------------
	.section	.nv.constant4,"a",@progbits
	.align	8
	.align		8
.nv.constant4:
        /*0000*/ 	.dword	_$_str
	.align		8
        /*0008*/ 	.dword	_$_str_$_2


//--------------------- .text.triton_poi_fused__native_batch_norm_legit_no_training_add_convolution_relu_5 --------------------------
	.section	.text.triton_poi_fused__native_batch_norm_legit_no_training_add_convolution_relu_5,"ax",@progbits
	.align	128
        .global         triton_poi_fused__native_batch_norm_legit_no_training_add_convolution_relu_5
        .type           triton_poi_fused__native_batch_norm_legit_no_training_add_convolution_relu_5,@function
        .size           triton_poi_fused__native_batch_norm_legit_no_training_add_convolution_relu_5,(.L_x_1 - triton_poi_fused__native_batch_norm_legit_no_training_add_convolution_relu_5)
        .other          triton_poi_fused__native_batch_norm_legit_no_training_add_convolution_relu_5,@"STO_CUDA_ENTRY STV_DEFAULT"
triton_poi_fused__native_batch_norm_legit_no_training_add_convolution_relu_5:
.text.triton_poi_fused__native_batch_norm_legit_no_training_add_convolution_relu_5:
[----:B------:R-:W0:Y:S01]  /*0000*/  LDC R1, c[0x0][0x28] ;  /* 0x00000a00ff017b82 */ /* 0x000e220000000800 */
[----:B------:R-:W1:Y:S07]  /*0010*/  S2R R2, SR_TID.X ;  /* 0x0000000000027919 */ /* 0x000e6e0000002100 */
[----:B------:R-:W2:Y:S01]  /*0020*/  LDC.64 R14, c[0x0][0x248] ;  /* 0x00009200ff0e7b82 */ /* 0x000ea20000000a00 */
[----:B------:R-:W-:Y:S01]  /*0030*/  ULDC.64 UR4, c[0x0][0x208] ;  /* 0x0000820000047ab9 */ /* 0x000fe20000000a00 */
[----:B------:R-:W3:Y:S06]  /*0040*/  S2R R3, SR_CTAID.X ;  /* 0x0000000000037919 */ /* 0x000eec0000002500 */
[----:B------:R-:W4:Y:S08]  /*0050*/  LDC.64 R20, c[0x0][0x220] ;  /* 0x00008800ff147b82 */ /* 0x000f300000000a00 */
[----:B------:R-:W5:Y:S08]  /*0060*/  LDC.64 R12, c[0x0][0x228] ;  /* 0x00008a00ff0c7b82 */ /* 0x000f700000000a00 */
[----:B------:R-:W4:Y:S01]  /*0070*/  LDC.64 R18, c[0x0][0x230] ;  /* 0x00008c00ff127b82 */ /* 0x000f220000000a00 */
[----:B-1----:R-:W-:-:S07]  /*0080*/  LOP3.LUT R2, R2, 0x7f, RZ, 0xc0, !PT ;  /* 0x0000007f02027812 */ /* 0x002fce00078ec0ff */
[----:B------:R-:W1:Y:S01]  /*0090*/  LDC.64 R22, c[0x0][0x238] ;  /* 0x00008e00ff167b82 */ /* 0x000e620000000a00 */
[----:B---3--:R-:W-:Y:S02]  /*00a0*/  SHF.R.S32.HI R0, RZ, 0x18, R3 ;  /* 0x00000018ff007819 */ /* 0x008fe40000011403 */
[----:B------:R-:W-:Y:S02]  /*00b0*/  LEA R2, R3, R2, 0x7 ;  /* 0x0000000203027211 */ /* 0x000fe400078e38ff */
[----:B------:R-:W-:-:S03]  /*00c0*/  SGXT R3, R0, 0x1 ;  /* 0x000000010003781a */ /* 0x000fc60000000200 */
[----:B------:R-:W3:Y:S01]  /*00d0*/  LDC.64 R8, c[0x0][0x218] ;  /* 0x00008600ff087b82 */ /* 0x000ee20000000a00 */
[----:B------:R-:W-:Y:S02]  /*00e0*/  ISETP.GE.AND P0, PT, R2, 0x100, PT ;  /* 0x000001000200780c */ /* 0x000fe40003f06270 */
[----:B------:R-:W-:-:S04]  /*00f0*/  LEA.HI R3, R3, R2, RZ, 0x4 ;  /* 0x0000000203037211 */ /* 0x000fc800078f20ff */
[----:B------:R-:W-:Y:S01]  /*0100*/  SHF.R.S32.HI R3, RZ, 0x4, R3 ;  /* 0x00000004ff037819 */ /* 0x000fe20000011403 */
[----:B------:R-:W3:Y:S03]  /*0110*/  LDC.64 R10, c[0x0][0x210] ;  /* 0x00008400ff0a7b82 */ /* 0x000ee60000000a00 */
[----:B------:R-:W-:-:S04]  /*0120*/  LEA.HI R0, R3, R3, RZ, 0x2 ;  /* 0x0000000303007211 */ /* 0x000fc800078f10ff */
[----:B------:R-:W-:Y:S01]  /*0130*/  LOP3.LUT R0, R0, 0xfffffffc, RZ, 0xc0, !PT ;  /* 0xfffffffc00007812 */ /* 0x000fe200078ec0ff */
[----:B------:R-:W3:Y:S03]  /*0140*/  LDC.64 R16, c[0x0][0x240] ;  /* 0x00009000ff107b82 */ /* 0x000ee60000000a00 */
[----:B------:R-:W-:Y:S01]  /*0150*/  IADD3 R0, R3, -R0, RZ ;  /* 0x8000000003007210 */ /* 0x000fe20007ffe0ff */
[----:B------:R-:W-:-:S04]  /*0160*/  HFMA2.MMA R3, -RZ, RZ, 0, 0 ;  /* 0x00000000ff037435 */ /* 0x000fc800000001ff */
[----:B--2---:R-:W-:Y:S01]  /*0170*/  IMAD.WIDE R14, R0, 0x4, R14 ;  /* 0x00000004000e7825 */ /* 0x004fe200078e020e */
[----:B------:R-:W2:Y:S05]  /*0180*/  LDC.64 R24, c[0x0][0x258] ;  /* 0x00009600ff187b82 */ /* 0x000eaa0000000a00 */
[----:B------:R1:W2:Y:S01]  /*0190*/  @!P0 LDG.E.EL R3, desc[UR4][R14.64] ;  /* 0x000000040e038981 */ /* 0x0002a2000c2e1900 */
[----:B------:R-:W-:Y:S02]  /*01a0*/  CS2R R4, SRZ ;  /* 0x0000000000047805 */ /* 0x000fe4000001ff00 */
[----:B------:R-:W-:Y:S01]  /*01b0*/  CS2R R6, SRZ ;  /* 0x0000000000067805 */ /* 0x000fe2000001ff00 */
[----:B----4-:R-:W-:Y:S01]  /*01c0*/  IMAD.WIDE R20, R2, 0x4, R20 ;  /* 0x0000000402147825 */ /* 0x010fe200078e0214 */
[----:B------:R-:W4:Y:S03]  /*01d0*/  LDC.64 R26, c[0x0][0x260] ;  /* 0x00009800ff1a7b82 */ /* 0x000f260000000a00 */
[----:B-----5:R-:W-:Y:S01]  /*01e0*/  IMAD.WIDE R12, R0, 0x4, R12 ;  /* 0x00000004000c7825 */ /* 0x020fe200078e020c */
[----:B------:R-:W-:Y:S01]  /*01f0*/  CS2R R28, SRZ ;  /* 0x00000000001c7805 */ /* 0x000fe2000001ff00 */
[----:B------:R5:W2:Y:S02]  /*0200*/  @!P0 LDG.E R4, desc[UR4][R20.64] ;  /* 0x0000000414048981 */ /* 0x000aa4000c1e1900 */
[----:B0-----:R-:W-:Y:S01]  /*0210*/  IMAD.WIDE R18, R2, 0x4, R18 ;  /* 0x0000000402127825 */ /* 0x001fe200078e0212 */
[----:B-1----:R-:W0:Y:S01]  /*0220*/  LDC.64 R14, c[0x0][0x250] ;  /* 0x00009400ff0e7b82 */ /* 0x002e220000000a00 */
[----:B------:R1:W2:Y:S02]  /*0230*/  @!P0 LDG.E.EL R5, desc[UR4][R12.64] ;  /* 0x000000040c058981 */ /* 0x0002a4000c2e1900 */
[----:B------:R-:W-:-:S02]  /*0240*/  IMAD.WIDE R22, R0, 0x4, R22 ;  /* 0x0000000400167825 */ /* 0x000fc400078e0216 */
[----:B------:R-:W2:Y:S02]  /*0250*/  @!P0 LDG.E R6, desc[UR4][R18.64] ;  /* 0x0000000412068981 */ /* 0x000ea4000c1e1900 */
[----:B---3--:R-:W-:Y:S02]  /*0260*/  IMAD.WIDE R8, R0, 0x4, R8 ;  /* 0x0000000400087825 */ /* 0x008fe400078e0208 */
[----:B------:R-:W3:Y:S02]  /*0270*/  @!P0 LDG.E.EL R7, desc[UR4][R22.64] ;  /* 0x0000000416078981 */ /* 0x000ee4000c2e1900 */
[----:B------:R-:W-:Y:S02]  /*0280*/  IMAD.WIDE R10, R2, 0x4, R10 ;  /* 0x00000004020a7825 */ /* 0x000fe400078e020a */
[----:B------:R0:W3:Y:S01]  /*0290*/  @!P0 LDG.E.EL R29, desc[UR4][R8.64] ;  /* 0x00000004081d8981 */ /* 0x0000e2000c2e1900 */
[----:B-----5:R-:W-:-:S03]  /*02a0*/  MOV R20, RZ ;  /* 0x000000ff00147202 */ /* 0x020fc60000000f00 */
[----:B------:R-:W5:Y:S01]  /*02b0*/  @!P0 LDG.E R28, desc[UR4][R10.64] ;  /* 0x000000040a1c8981 */ /* 0x000f62000c1e1900 */
[----:B------:R-:W-:Y:S01]  /*02c0*/  IMAD.WIDE R16, R0, 0x4, R16 ;  /* 0x0000000400107825 */ /* 0x000fe200078e0210 */
[----:B-1----:R-:W-:-:S03]  /*02d0*/  CS2R R12, SRZ ;  /* 0x00000000000c7805 */ /* 0x002fc6000001ff00 */
[C---:B--2---:R-:W-:Y:S01]  /*02e0*/  IMAD.WIDE R24, R0.reuse, 0x4, R24 ;  /* 0x0000000400187825 */ /* 0x044fe200078e0218 */
[----:B------:R-:W2:Y:S03]  /*02f0*/  @!P0 LDG.E.EL R20, desc[UR4][R16.64] ;  /* 0x0000000410148981 */ /* 0x000ea6000c2e1900 */
[----:B0-----:R-:W-:Y:S01]  /*0300*/  IMAD.WIDE R14, R0, 0x4, R14 ;  /* 0x00000004000e7825 */ /* 0x001fe200078e020e */
[----:B------:R-:W-:Y:S01]  /*0310*/  HFMA2.MMA R0, -RZ, RZ, 0, 0 ;  /* 0x00000000ff007435 */ /* 0x000fe200000001ff */
[----:B------:R-:W2:Y:S02]  /*0320*/  @!P0 LDG.E.EL R13, desc[UR4][R24.64] ;  /* 0x00000004180d8981 */ /* 0x000ea4000c2e1900 */
[----:B----4-:R-:W-:Y:S02]  /*0330*/  IMAD.WIDE R26, R2, 0x4, R26 ;  /* 0x00000004021a7825 */ /* 0x010fe400078e021a */
[----:B------:R-:W4:Y:S05]  /*0340*/  @!P0 LDG.E.EL R12, desc[UR4][R14.64] ;  /* 0x000000040e0c8981 */ /* 0x000f2a000c2e1900 */
[----:B------:R-:W4:Y:S01]  /*0350*/  @!P0 LDG.E R0, desc[UR4][R26.64] ;  /* 0x000000041a008981 */ /* 0x000f22000c1e1900 */
[----:B------:R-:W-:Y:S01]  /*0360*/  MOV R9, 0x3e800000 ;  /* 0x3e80000000097802 */ /* 0x000fe20000000f00 */
[----:B------:R-:W-:-:S04]  /*0370*/  FADD R3, R3, 9.9999997473787516356e-06 ;  /* 0x3727c5ac03037421 */ /* 0x000fc80000000000 */
[----:B------:R-:W0:Y:S02]  /*0380*/  MUFU.SQRT R8, R3 ;  /* 0x0000000300087308 */ /* 0x000e240000002000 */
[C---:B0-----:R-:W-:Y:S02]  /*0390*/  FSETP.GT.AND P1, PT, R8.reuse, 8.50705917302346158658e+37, PT ;  /* 0x7e8000000800780b */ /* 0x041fe40003f24000 */
[----:B------:R-:W-:-:S11]  /*03a0*/  FSETP.GEU.AND P2, PT, R8, 1.175494350822287508e-38, PT ;  /* 0x008000000800780b */ /* 0x000fd60003f4e000 */
[----:B------:R-:W-:-:S04]  /*03b0*/  @P1 FMUL R8, R8, 0.25 ;  /* 0x3e80000008081820 */ /* 0x000fc80000400000 */
[----:B------:R-:W-:Y:S01]  /*03c0*/  @!P2 FMUL R8, R8, 16777216 ;  /* 0x4b8000000808a820 */ /* 0x000fe20000400000 */
[----:B------:R-:W-:Y:S01]  /*03d0*/  FADD R4, R5, R4 ;  /* 0x0000000405047221 */ /* 0x000fe20000000000 */
[----:B---3--:R-:W-:-:S04]  /*03e0*/  FADD R7, R7, R6 ;  /* 0x0000000607077221 */ /* 0x008fc80000000000 */
[----:B------:R-:W0:Y:S01]  /*03f0*/  MUFU.RCP R8, R8 ;  /* 0x0000000800087308 */ /* 0x000e220000001000 */
[----:B------:R-:W-:Y:S01]  /*0400*/  FSEL R9, R9, 1, P1 ;  /* 0x3f80000009097808 */ /* 0x000fe20000800000 */
[----:B------:R-:W-:Y:S01]  /*0410*/  FADD R7, R4, R7 ;  /* 0x0000000704077221 */ /* 0x000fe20000000000 */
[----:B-----5:R-:W-:Y:S01]  /*0420*/  FADD R28, R29, R28 ;  /* 0x0000001c1d1c7221 */ /* 0x020fe20000000000 */
[----:B------:R-:W1:Y:S02]  /*0430*/  LDC.64 R4, c[0x0][0x268] ;  /* 0x00009a00ff047b82 */ /* 0x000e640000000a00 */
[----:B------:R-:W-:Y:S01]  /*0440*/  @!P2 FMUL R9, R9, 16777216 ;  /* 0x4b8000000909a820 */ /* 0x000fe20000400000 */
[----:B------:R-:W-:-:S04]  /*0450*/  FADD R7, R28, R7 ;  /* 0x000000071c077221 */ /* 0x000fc80000000000 */
[----:B--2---:R-:W-:Y:S01]  /*0460*/  FADD R20, R7, -R20 ;  /* 0x8000001407147221 */ /* 0x004fe20000000000 */
[----:B0-----:R-:W-:-:S04]  /*0470*/  FMUL R9, R8, R9 ;  /* 0x0000000908097220 */ /* 0x001fc80000400000 */
[----:B------:R-:W-:-:S04]  /*0480*/  FMUL R20, R20, R9 ;  /* 0x0000000914147220 */ /* 0x000fc80000400000 */
[----:B----4-:R-:W-:Y:S01]  /*0490*/  FFMA R13, R20, R12, R13 ;  /* 0x0000000c140d7223 */ /* 0x010fe2000000000d */
[----:B------:R0:W-:Y:S03]  /*04a0*/  @!P0 STG.E desc[UR4][R10.64], R7 ;  /* 0x000000070a008986 */ /* 0x0001e6000c101904 */
[C---:B------:R-:W-:Y:S01]  /*04b0*/  FADD R3, R13.reuse, R0 ;  /* 0x000000000d037221 */ /* 0x040fe20000000000 */
[----:B------:R-:W-:Y:S01]  /*04c0*/  FSETP.GEU.AND P1, PT, R13, -R0, PT ;  /* 0x800000000d00720b */ /* 0x000fe20003f2e000 */
[----:B-1----:R-:W-:-:S03]  /*04d0*/  IMAD.WIDE R4, R2, 0x4, R4 ;  /* 0x0000000402047825 */ /* 0x002fc600078e0204 */
[----:B------:R-:W-:Y:S01]  /*04e0*/  FSEL R3, R3, RZ, P1 ;  /* 0x000000ff03037208 */ /* 0x000fe20000800000 */
[----:B0-----:R-:W-:Y:S08]  /*04f0*/  @P0 EXIT ;  /* 0x000000000000094d */ /* 0x001ff00003800000 */
[----:B------:R-:W-:Y:S01]  /*0500*/  STG.E desc[UR4][R4.64], R3 ;  /* 0x0000000304007986 */ /* 0x000fe2000c101904 */
[----:B------:R-:W-:Y:S05]  /*0510*/  EXIT ;  /* 0x000000000000794d */ /* 0x000fea0003800000 */
.L_x_0:
[----:B------:R-:W-:-:S00]  /*0520*/  BRA `(.L_x_0) ;  /* 0xfffffffc00fc7947 */ /* 0x000fc0000383ffff */
[----:B------:R-:W-:-:S00]  /*0530*/  NOP ;  /* 0x0000000000007918 */ /* 0x000fc00000000000 */
        /* <DEDUP_REMOVED lines=12> */
.L_x_1:


//--------------------- .nv.global.init           --------------------------
	.section	.nv.global.init,"aw",@progbits
.nv.global.init:
	.type		_$_str,@object
	.size		_$_str,(_$_str_$_2 - _$_str)
_$_str:
        /*0000*/ 	.byte	0x5f, 0x5f, 0x43, 0x55, 0x44, 0x41, 0x5f, 0x46, 0x54, 0x5a, 0x00
	.type		_$_str_$_2,@object
	.size		_$_str_$_2,(.L_1 - _$_str_$_2)
_$_str_$_2:
        /*000b*/ 	.byte	0x5f, 0x5f, 0x43, 0x55, 0x44, 0x41, 0x5f, 0x50, 0x52, 0x45, 0x43, 0x5f, 0x53, 0x51, 0x52, 0x54
        /*001b*/ 	.byte	0x00
.L_1:


//--------------------- .nv.constant0.triton_poi_fused__native_batch_norm_legit_no_training_add_convolution_relu_5 --------------------------
	.section	.nv.constant0.triton_poi_fused__native_batch_norm_legit_no_training_add_convolution_relu_5,"a",@progbits
	.sectionflags	@""
	.align	4
.nv.constant0.triton_poi_fused__native_batch_norm_legit_no_training_add_convolution_relu_5:
	.zero		628
